	.headerflags	@"EF_CUDA_TEXMODE_UNIFIED EF_CUDA_64BIT_ADDRESS EF_CUDA_ACCELERATORS EF_CUDA_SM90 EF_CUDA_VIRTUAL_SM(EF_CUDA_SM90)"
	.elftype	@"ET_EXEC"


//--------------------- .nv.info                  --------------------------
	.section	.nv.info,"",@"SHT_CUDA_INFO"
	.align	4


	//----- nvinfo : EIATTR_REGCOUNT
	.align		4
        /*0000*/ 	.byte	0x04, 0x2f
        /*0002*/ 	.short	(.L_1 - .L_0)
	.align		4
.L_0:
        /*0004*/ 	.word	index@(triton_poi_fused_convolution_relu_threshold_backward_12)
        /*0008*/ 	.word	0x00000028


	//----- nvinfo : EIATTR_MIN_STACK_SIZE
	.align		4
.L_1:
        /*000c*/ 	.byte	0x04, 0x12
        /*000e*/ 	.short	(.L_3 - .L_2)
	.align		4
.L_2:
        /*0010*/ 	.word	index@(triton_poi_fused_convolution_relu_threshold_backward_12)
        /*0014*/ 	.word	0x00000000


	//----- nvinfo : EIATTR_FRAME_SIZE
	.align		4
.L_3:
        /*0018*/ 	.byte	0x04, 0x11
        /*001a*/ 	.short	(.L_5 - .L_4)
	.align		4
.L_4:
        /*001c*/ 	.word	index@(triton_poi_fused_convolution_relu_threshold_backward_12)
        /*0020*/ 	.word	0x00000000


	//----- nvinfo : EIATTR_MIN_STACK_SIZE
	.align		4
.L_5:
        /*0024*/ 	.byte	0x04, 0x12
        /*0026*/ 	.short	(.L_7 - .L_6)
	.align		4
.L_6:
        /*0028*/ 	.word	index@(triton_poi_fused_convolution_relu_threshold_backward_12)
        /*002c*/ 	.word	0x00000000
.L_7:


//--------------------- .nv.info.triton_poi_fused_convolution_relu_threshold_backward_12 --------------------------
	.section	.nv.info.triton_poi_fused_convolution_relu_threshold_backward_12,"",@"SHT_CUDA_INFO"
	.sectionflags	@""
	.align	4


	//----- nvinfo : EIATTR_CUDA_API_VERSION
	.align		4
        /*0000*/ 	.byte	0x04, 0x37
        /*0002*/ 	.short	(.L_9 - .L_8)
.L_8:
        /*0004*/ 	.word	0x0000007c


	//----- nvinfo : EIATTR_KPARAM_INFO
	.align		4
.L_9:
        /*0008*/ 	.byte	0x04, 0x17
        /*000a*/ 	.short	(.L_11 - .L_10)
.L_10:
        /*000c*/ 	.word	0x00000000
        /*0010*/ 	.short	0x0005
        /*0012*/ 	.short	0x0024
        /*0014*/ 	.byte	0x00, 0xf0, 0x11, 0x00


	//----- nvinfo : EIATTR_KPARAM_INFO
	.align		4
.L_11:
        /*0018*/ 	.byte	0x04, 0x17
        /*001a*/ 	.short	(.L_13 - .L_12)
.L_12:
        /*001c*/ 	.word	0x00000000
        /*0020*/ 	.short	0x0004
        /*0022*/ 	.short	0x0020
        /*0024*/ 	.byte	0x00, 0xf0, 0x11, 0x00


	//----- nvinfo : EIATTR_KPARAM_INFO
	.align		4
.L_13:
        /*0028*/ 	.byte	0x04, 0x17
        /*002a*/ 	.short	(.L_15 - .L_14)
.L_14:
        /*002c*/ 	.word	0x00000000
        /*0030*/ 	.short	0x0003
        /*0032*/ 	.short	0x0018
        /*0034*/ 	.byte	0x00, 0xf4, 0x21, 0x00


	//----- nvinfo : EIATTR_KPARAM_INFO
	.align		4
.L_15:
        /*0038*/ 	.byte	0x04, 0x17
        /*003a*/ 	.short	(.L_17 - .L_16)
.L_16:
        /*003c*/ 	.word	0x00000000
        /*0040*/ 	.short	0x0002
        /*0042*/ 	.short	0x0010
        /*0044*/ 	.byte	0x00, 0xf4, 0x21, 0x00


	//----- nvinfo : EIATTR_KPARAM_INFO
	.align		4
.L_17:
        /*0048*/ 	.byte	0x04, 0x17
        /*004a*/ 	.short	(.L_19 - .L_18)
.L_18:
        /*004c*/ 	.word	0x00000000
        /*0050*/ 	.short	0x0001
        /*0052*/ 	.short	0x0008
        /*0054*/ 	.byte	0x00, 0xf4, 0x21, 0x00


	//----- nvinfo : EIATTR_KPARAM_INFO
	.align		4
.L_19:
        /*0058*/ 	.byte	0x04, 0x17
        /*005a*/ 	.short	(.L_21 - .L_20)
.L_20:
        /*005c*/ 	.word	0x00000000
        /*0060*/ 	.short	0x0000
        /*0062*/ 	.short	0x0000
        /*0064*/ 	.byte	0x00, 0xf4, 0x21, 0x00


	//----- nvinfo : EIATTR_SPARSE_MMA_MASK
	.align		4
.L_21:
        /*0068*/ 	.byte	0x03, 0x50
        /*006a*/ 	.short	0x0000


	//----- nvinfo : EIATTR_MAXREG_COUNT
	.align		4
        /*006c*/ 	.byte	0x03, 0x1b
        /*006e*/ 	.short	0x00ff


	//----- nvinfo : EIATTR_EXIT_INSTR_OFFSETS
	.align		4
        /*0070*/ 	.byte	0x04, 0x1c
        /*0072*/ 	.short	(.L_23 - .L_22)


	//   ....[0]....
.L_22:
        /*0074*/ 	.word	0x00000ea0


	//   ....[1]....
        /*0078*/ 	.word	0x00000ec0


	//----- nvinfo : EIATTR_REQNTID
	.align		4
.L_23:
        /*007c*/ 	.byte	0x04, 0x10
        /*007e*/ 	.short	(.L_25 - .L_24)
.L_24:
        /*0080*/ 	.word	0x00000100
        /*0084*/ 	.word	0x00000001
        /*0088*/ 	.word	0x00000001


	//----- nvinfo : EIATTR_CBANK_PARAM_SIZE
	.align		4
.L_25:
        /*008c*/ 	.byte	0x03, 0x19
        /*008e*/ 	.short	0x0028


	//----- nvinfo : EIATTR_PARAM_CBANK
	.align		4
        /*0090*/ 	.byte	0x04, 0x0a
        /*0092*/ 	.short	(.L_27 - .L_26)
	.align		4
.L_26:
        /*0094*/ 	.word	index@(.nv.constant0.triton_poi_fused_convolution_relu_threshold_backward_12)
        /*0098*/ 	.short	0x0210
        /*009a*/ 	.short	0x0028


	//----- nvinfo : EIATTR_SW_WAR
	.align		4
.L_27:
        /*009c*/ 	.byte	0x04, 0x36
        /*009e*/ 	.short	(.L_29 - .L_28)
.L_28:
        /*00a0*/ 	.word	0x00000008
.L_29:


//--------------------- .nv.callgraph             --------------------------
	.section	.nv.callgraph,"",@"SHT_CUDA_CALLGRAPH"
	.align	4
	.sectionentsize	8
	.align		4
        /*0000*/ 	.word	0x00000000
	.align		4
        /*0004*/ 	.word	0xffffffff
	.align		4
        /*0008*/ 	.word	0x00000000
	.align		4
        /*000c*/ 	.word	0xfffffffe
	.align		4
        /*0010*/ 	.word	0x00000000
	.align		4
        /*0014*/ 	.word	0xfffffffd
	.align		4
        /*0018*/ 	.word	0x00000000
	.align		4
        /*001c*/ 	.word	0xfffffffc


//--------------------- .text.triton_poi_fused_convolution_relu_threshold_backward_12 --------------------------
	.section	.text.triton_poi_fused_convolution_relu_threshold_backward_12,"ax",@progbits
	.sectionflags	@"SHF_BARRIERS=1"
	.align	128
        .global         triton_poi_fused_convolution_relu_threshold_backward_12
        .type           triton_poi_fused_convolution_relu_threshold_backward_12,@function
        .size           triton_poi_fused_convolution_relu_threshold_backward_12,(.L_x_1 - triton_poi_fused_convolution_relu_threshold_backward_12)
        .other          triton_poi_fused_convolution_relu_threshold_backward_12,@"STO_CUDA_ENTRY STV_DEFAULT"
triton_poi_fused_convolution_relu_threshold_backward_12:
.text.triton_poi_fused_convolution_relu_threshold_backward_12:
[----:B------:R-:W0:Y:S02]  /*0000*/  LDC R1, c[0x0][0x28] ;  /* 0x00000a00ff017b82 */ /* 0x000e240000000800 */
[----:B------:R-:W1:Y:S01]  /*0010*/  S2R R22, SR_CTAID.Y ;  /* 0x0000000000167919 */ /* 0x000e620000002600 */
[----:B------:R-:W2:Y:S01]  /*0020*/  LDC.64 R36, c[0x0][0x218] ;  /* 0x00008600ff247b82 */ /* 0x000ea20000000a00 */
[----:B------:R-:W-:Y:S02]  /*0030*/  CS2R R12, SRZ ;  /* 0x00000000000c7805 */ /* 0x000fe4000001ff00 */
[----:B------:R-:W-:Y:S01]  /*0040*/  CS2R R14, SRZ ;  /* 0x00000000000e7805 */ /* 0x000fe2000001ff00 */
[----:B------:R-:W3:Y:S01]  /*0050*/  S2R R3, SR_TID.X ;  /* 0x0000000000037919 */ /* 0x000ee20000002100 */
[----:B------:R-:W-:Y:S01]  /*0060*/  ULDC.64 UR6, c[0x0][0x208] ;  /* 0x0000820000067ab9 */ /* 0x000fe20000000a00 */
[----:B------:R-:W3:Y:S02]  /*0070*/  S2R R0, SR_CTAID.X ;  /* 0x0000000000007919 */ /* 0x000ee40000002500 */
[----:B------:R-:W4:Y:S01]  /*0080*/  LDC.64 R34, c[0x0][0x210] ;  /* 0x00008400ff227b82 */ /* 0x000f220000000a00 */
[----:B-1----:R-:W-:Y:S01]  /*0090*/  SHF.R.S32.HI R7, RZ, 0x1b, R22 ;  /* 0x0000001bff077819 */ /* 0x002fe20000011416 */
[----:B------:R-:W-:-:S03]  /*00a0*/  IMAD.SHL.U32 R22, R22, 0x10, RZ ;  /* 0x0000001016167824 */ /* 0x000fc600078e00ff */
[----:B------:R-:W-:Y:S01]  /*00b0*/  SGXT R7, R7, 0x1 ;  /* 0x000000010707781a */ /* 0x000fe20000000200 */
[----:B------:R-:W-:-:S03]  /*00c0*/  VIADD R2, R22, 0x4 ;  /* 0x0000000416027836 */ /* 0x000fc60000000000 */
[C---:B------:R-:W-:Y:S02]  /*00d0*/  LEA.HI R6, R7.reuse, R22, RZ, 0x8 ;  /* 0x0000001607067211 */ /* 0x040fe400078f40ff */
[----:B------:R-:W-:Y:S02]  /*00e0*/  LEA.HI R5, R7, R2, RZ, 0x8 ;  /* 0x0000000207057211 */ /* 0x000fe400078f40ff */
[----:B---3--:R-:W-:Y:S01]  /*00f0*/  PRMT R4, R3, 0x6540, R0 ;  /* 0x0000654003047816 */ /* 0x008fe20000000000 */
[----:B------:R-:W-:Y:S01]  /*0100*/  IMAD.SHL.U32 R8, R6, 0x100, RZ ;  /* 0x0000010006087824 */ /* 0x000fe200078e00ff */
[----:B------:R-:W-:Y:S01]  /*0110*/  LOP3.LUT R5, R5, 0xffffff00, RZ, 0xc0, !PT ;  /* 0xffffff0005057812 */ /* 0x000fe200078ec0ff */
[----:B------:R-:W-:Y:S01]  /*0120*/  VIADD R20, R22, 0x8 ;  /* 0x0000000816147836 */ /* 0x000fe20000000000 */
[----:B------:R-:W-:Y:S02]  /*0130*/  ISETP.GE.AND P0, PT, R4, 0x100, PT ;  /* 0x000001000400780c */ /* 0x000fe40003f06270 */
[----:B------:R-:W-:Y:S01]  /*0140*/  LOP3.LUT R9, R8, 0xffff0000, RZ, 0xc0, !PT ;  /* 0xffff000008097812 */ /* 0x000fe200078ec0ff */
[----:B------:R-:W-:-:S04]  /*0150*/  IMAD.IADD R5, R2, 0x1, -R5 ;  /* 0x0000000102057824 */ /* 0x000fc800078e0a05 */
[----:B------:R-:W-:Y:S02]  /*0160*/  IMAD R26, R4, 0x100, R9 ;  /* 0x00000100041a7824 */ /* 0x000fe400078e0209 */
[----:B------:R-:W-:Y:S02]  /*0170*/  VIADD R28, R22, 0xc ;  /* 0x0000000c161c7836 */ /* 0x000fe40000000000 */
[C---:B------:R-:W-:Y:S02]  /*0180*/  IMAD.IADD R9, R5.reuse, 0x1, R26 ;  /* 0x0000000105097824 */ /* 0x040fe400078e021a */
[----:B--2---:R-:W-:Y:S01]  /*0190*/  IMAD.WIDE R16, R5, 0x4, R36 ;  /* 0x0000000405107825 */ /* 0x004fe200078e0224 */
[----:B------:R-:W-:-:S03]  /*01a0*/  SHF.R.U32.HI R11, RZ, 0x6, R3 ;  /* 0x00000006ff0b7819 */ /* 0x000fc60000011603 */
[----:B----4-:R-:W-:Y:S01]  /*01b0*/  IMAD.WIDE R4, R9, 0x4, R34 ;  /* 0x0000000409047825 */ /* 0x010fe200078e0222 */
[----:B------:R-:W-:Y:S01]  /*01c0*/  LOP3.LUT R9, R6, 0xffffff00, RZ, 0xc0, !PT ;  /* 0xffffff0006097812 */ /* 0x000fe200078ec0ff */
[----:B------:R-:W2:Y:S01]  /*01d0*/  LDG.E.EL.128 R16, desc[UR6][R16.64] ;  /* 0x0000000610107981 */ /* 0x000ea2000c2e1d00 */
[C---:B------:R-:W-:Y:S02]  /*01e0*/  LEA.HI R8, R7.reuse, R20, RZ, 0x8 ;  /* 0x0000001407087211 */ /* 0x040fe400078f40ff */
[----:B------:R-:W-:Y:S01]  /*01f0*/  LEA.HI R7, R7, R28, RZ, 0x8 ;  /* 0x0000001c07077211 */ /* 0x000fe200078f40ff */
[----:B------:R-:W-:Y:S01]  /*0200*/  IMAD.IADD R9, R22, 0x1, -R9 ;  /* 0x0000000116097824 */ /* 0x000fe200078e0a09 */
[----:B------:R-:W-:Y:S01]  /*0210*/  SGXT.U32 R11, R11, 0x2 ;  /* 0x000000020b0b781a */ /* 0x000fe20000000000 */
[----:B------:R1:W2:Y:S01]  /*0220*/  @!P0 LDG.E.EL.128 R12, desc[UR6][R4.64] ;  /* 0x00000006040c8981 */ /* 0x0002a2000c2e1d00 */
[----:B------:R-:W-:Y:S01]  /*0230*/  LOP3.LUT R7, R7, 0xffffff00, RZ, 0xc0, !PT ;  /* 0xffffff0007077812 */ /* 0x000fe200078ec0ff */
[----:B------:R-:W-:Y:S01]  /*0240*/  IMAD.IADD R23, R9, 0x1, R26 ;  /* 0x0000000109177824 */ /* 0x000fe200078e021a */
[----:B------:R-:W-:-:S02]  /*0250*/  LOP3.LUT R21, R2, R11, RZ, 0xfc, !PT ;  /* 0x0000000b02157212 */ /* 0x000fc400078efcff */
[CC--:B------:R-:W-:Y:S01]  /*0260*/  LOP3.LUT R2, R28.reuse, R11.reuse, RZ, 0xfc, !PT ;  /* 0x0000000b1c027212 */ /* 0x0c0fe200078efcff */
[----:B------:R-:W-:Y:S01]  /*0270*/  IMAD.IADD R28, R28, 0x1, -R7 ;  /* 0x000000011c1c7824 */ /* 0x000fe200078e0a07 */
[----:B------:R-:W-:Y:S02]  /*0280*/  LOP3.LUT R29, R8, 0xffffff00, RZ, 0xc0, !PT ;  /* 0xffffff00081d7812 */ /* 0x000fe400078ec0ff */
[----:B------:R-:W-:Y:S01]  /*0290*/  CS2R R6, SRZ ;  /* 0x0000000000067805 */ /* 0x000fe2000001ff00 */
[----:B------:R-:W-:Y:S01]  /*02a0*/  IMAD.WIDE R8, R9, 0x4, R36 ;  /* 0x0000000409087825 */ /* 0x000fe200078e0224 */
[----:B-1----:R-:W-:Y:S02]  /*02b0*/  CS2R R4, SRZ ;  /* 0x0000000000047805 */ /* 0x002fe4000001ff00 */
[----:B------:R-:W-:Y:S01]  /*02c0*/  LOP3.LUT R22, R22, R11, RZ, 0xfc, !PT ;  /* 0x0000000b16167212 */ /* 0x000fe200078efcff */
[----:B------:R-:W-:-:S04]  /*02d0*/  IMAD.WIDE R30, R23, 0x4, R34 ;  /* 0x00000004171e7825 */ /* 0x000fc800078e0222 */
[C---:B------:R-:W-:Y:S01]  /*02e0*/  IMAD.IADD R29, R20.reuse, 0x1, -R29 ;  /* 0x00000001141d7824 */ /* 0x040fe200078e0a1d */
[----:B------:R-:W-:Y:S01]  /*02f0*/  LOP3.LUT R20, R20, R11, RZ, 0xfc, !PT ;  /* 0x0000000b14147212 */ /* 0x000fe200078efcff */
[----:B------:R1:W3:Y:S04]  /*0300*/  @!P0 LDG.E.EL.128 R4, desc[UR6][R30.64] ;  /* 0x000000061e048981 */ /* 0x0002e8000c2e1d00 */
[----:B------:R-:W3:Y:S01]  /*0310*/  LDG.E.EL.128 R8, desc[UR6][R8.64] ;  /* 0x0000000608087981 */ /* 0x000ee2000c2e1d00 */
[----:B--2---:R-:W-:Y:S01]  /*0320*/  FSETP.GEU.AND P6, PT, R15, -R19, PT ;  /* 0x800000130f00720b */ /* 0x004fe20003fce000 */
[----:B------:R-:W-:Y:S01]  /*0330*/  FADD R25, R19, R15 ;  /* 0x0000000f13197221 */ /* 0x000fe20000000000 */
[----:B------:R-:W-:Y:S01]  /*0340*/  FSETP.GEU.AND P1, PT, R14, -R18, PT ;  /* 0x800000120e00720b */ /* 0x000fe20003f2e000 */
[----:B------:R-:W-:Y:S01]  /*0350*/  FADD R27, R18, R14 ;  /* 0x0000000e121b7221 */ /* 0x000fe20000000000 */
[----:B------:R-:W-:Y:S01]  /*0360*/  FSETP.GEU.AND P2, PT, R13, -R17, PT ;  /* 0x800000110d00720b */ /* 0x000fe20003f4e000 */
[----:B-1----:R-:W-:Y:S01]  /*0370*/  FADD R30, R17, R13 ;  /* 0x0000000d111e7221 */ /* 0x002fe20000000000 */
[----:B------:R-:W-:Y:S01]  /*0380*/  FSETP.GEU.AND P3, PT, R12, -R16, PT ;  /* 0x800000100c00720b */ /* 0x000fe20003f6e000 */
[----:B------:R-:W-:Y:S01]  /*0390*/  FADD R32, R16, R12 ;  /* 0x0000000c10207221 */ /* 0x000fe20000000000 */
[----:B------:R-:W-:-:S02]  /*03a0*/  CS2R R12, SRZ ;  /* 0x00000000000c7805 */ /* 0x000fc4000001ff00 */
[----:B------:R-:W-:Y:S01]  /*03b0*/  CS2R R14, SRZ ;  /* 0x00000000000e7805 */ /* 0x000fe2000001ff00 */
[----:B------:R-:W-:Y:S01]  /*03c0*/  IMAD.WIDE R16, R29, 0x4, R36 ;  /* 0x000000041d107825 */ /* 0x000fe200078e0224 */
[----:B------:R-:W-:Y:S02]  /*03d0*/  FSEL R25, R25, RZ, P6 ;  /* 0x000000ff19197208 */ /* 0x000fe40003000000 */
[----:B------:R-:W-:-:S03]  /*03e0*/  FSEL R27, R27, RZ, P1 ;  /* 0x000000ff1b1b7208 */ /* 0x000fc60000800000 */
[----:B------:R-:W2:Y:S01]  /*03f0*/  LDG.E.EL.128 R16, desc[UR6][R16.64] ;  /* 0x0000000610107981 */ /* 0x000ea2000c2e1d00 */
[----:B---3--:R-:W-:Y:S01]  /*0400*/  FSETP.GEU.AND P4, PT, R7, -R11, PT ;  /* 0x8000000b0700720b */ /* 0x008fe20003f8e000 */
[----:B------:R-:W-:Y:S01]  /*0410*/  FADD R24, R11, R7 ;  /* 0x000000070b187221 */ /* 0x000fe20000000000 */
[--C-:B------:R-:W-:Y:S01]  /*0420*/  IMAD.IADD R7, R29, 0x1, R26.reuse ;  /* 0x000000011d077824 */ /* 0x100fe200078e021a */
[----:B------:R-:W-:Y:S01]  /*0430*/  FSETP.GEU.AND P5, PT, R6, -R10, PT ;  /* 0x8000000a0600720b */ /* 0x000fe20003fae000 */
[----:B------:R-:W-:Y:S02]  /*0440*/  IMAD.IADD R11, R28, 0x1, R26 ;  /* 0x000000011c0b7824 */ /* 0x000fe400078e021a */
[----:B------:R-:W-:Y:S01]  /*0450*/  FADD R26, R10, R6 ;  /* 0x000000060a1a7221 */ /* 0x000fe20000000000 */
[----:B------:R-:W-:Y:S01]  /*0460*/  IMAD.WIDE R6, R7, 0x4, R34 ;  /* 0x0000000407067825 */ /* 0x000fe200078e0222 */
[----:B------:R-:W-:-:S03]  /*0470*/  FSETP.GEU.AND P6, PT, R5, -R9, PT ;  /* 0x800000090500720b */ /* 0x000fc60003fce000 */
[----:B------:R-:W-:Y:S01]  /*0480*/  FADD R31, R8, R4 ;  /* 0x00000004081f7221 */ /* 0x000fe20000000000 */
[----:B------:R-:W-:Y:S01]  /*0490*/  IMAD.WIDE R34, R11, 0x4, R34 ;  /* 0x000000040b227825 */ /* 0x000fe200078e0222 */
[----:B------:R1:W2:Y:S01]  /*04a0*/  @!P0 LDG.E.EL.128 R12, desc[UR6][R6.64] ;  /* 0x00000006060c8981 */ /* 0x0002a2000c2e1d00 */
[----:B------:R-:W-:Y:S02]  /*04b0*/  FSETP.GEU.AND P1, PT, R4, -R8, PT ;  /* 0x800000080400720b */ /* 0x000fe40003f2e000 */
[----:B------:R-:W-:-:S04]  /*04c0*/  IMAD.WIDE R10, R28, 0x4, R36 ;  /* 0x000000041c0a7825 */ /* 0x000fc800078e0224 */
[----:B------:R-:W-:Y:S01]  /*04d0*/  FADD R28, R9, R5 ;  /* 0x00000005091c7221 */ /* 0x000fe20000000000 */
[----:B------:R-:W-:Y:S01]  /*04e0*/  CS2R R4, SRZ ;  /* 0x0000000000047805 */ /* 0x000fe2000001ff00 */
[----:B------:R-:W3:Y:S01]  /*04f0*/  LDG.E.EL.128 R8, desc[UR6][R10.64] ;  /* 0x000000060a087981 */ /* 0x000ee2000c2e1d00 */
[----:B-1----:R-:W-:-:S06]  /*0500*/  CS2R R6, SRZ ;  /* 0x0000000000067805 */ /* 0x002fcc000001ff00 */
[----:B------:R-:W3:Y:S01]  /*0510*/  @!P0 LDG.E.EL.128 R4, desc[UR6][R34.64] ;  /* 0x0000000622048981 */ /* 0x000ee2000c2e1d00 */
[----:B------:R-:W1:Y:S01]  /*0520*/  S2UR UR5, SR_CgaCtaId ;  /* 0x00000000000579c3 */ /* 0x000e620000008800 */
[----:B------:R-:W-:Y:S02]  /*0530*/  FSEL R30, R30, RZ, P2 ;  /* 0x000000ff1e1e7208 */ /* 0x000fe40001000000 */
[----:B------:R-:W-:Y:S02]  /*0540*/  FSEL R24, R24, RZ, P4 ;  /* 0x000000ff18187208 */ /* 0x000fe40002000000 */
[----:B------:R-:W-:Y:S02]  /*0550*/  FSEL R26, R26, RZ, P5 ;  /* 0x000000ff1a1a7208 */ /* 0x000fe40002800000 */
[----:B------:R-:W-:Y:S01]  /*0560*/  FSEL R28, R28, RZ, P6 ;  /* 0x000000ff1c1c7208 */ /* 0x000fe20003000000 */
[----:B------:R-:W-:Y:S01]  /*0570*/  UMOV UR4, 0x400 ;  /* 0x0000040000047882 */ /* 0x000fe20000000000 */
[----:B------:R-:W-:Y:S01]  /*0580*/  FSEL R31, R31, RZ, P1 ;  /* 0x000000ff1f1f7208 */ /* 0x000fe20000800000 */
[----:B-1----:R-:W-:Y:S01]  /*0590*/  UPRMT UR4, UR5, 0x654, UR4 ;  /* 0x0000065405047896 */ /* 0x002fe20008000004 */
[----:B--2---:R-:W-:Y:S01]  /*05a0*/  FADD R29, R19, R15 ;  /* 0x0000000f131d7221 */ /* 0x004fe20000000000 */
[----:B------:R-:W-:-:S02]  /*05b0*/  FSETP.GEU.AND P2, PT, R15, -R19, PT ;  /* 0x800000130f00720b */ /* 0x000fc40003f4e000 */
[----:B------:R-:W-:Y:S02]  /*05c0*/  FSEL R15, R32, RZ, P3 ;  /* 0x000000ff200f7208 */ /* 0x000fe40001800000 */
[----:B------:R-:W-:Y:S01]  /*05d0*/  FSETP.GEU.AND P3, PT, R14, -R18, PT ;  /* 0x800000120e00720b */ /* 0x000fe20003f6e000 */
[----:B------:R-:W-:Y:S01]  /*05e0*/  FADD R14, R18, R14 ;  /* 0x0000000e120e7221 */ /* 0x000fe20000000000 */
[----:B------:R-:W-:Y:S01]  /*05f0*/  IMAD.SHL.U32 R18, R3, 0x4, RZ ;  /* 0x0000000403127824 */ /* 0x000fe200078e00ff */
[----:B------:R-:W-:Y:S01]  /*0600*/  FSETP.GEU.AND P4, PT, R13, -R17, PT ;  /* 0x800000110d00720b */ /* 0x000fe20003f8e000 */
[----:B------:R-:W-:Y:S01]  /*0610*/  FADD R13, R17, R13 ;  /* 0x0000000d110d7221 */ /* 0x000fe20000000000 */
[----:B------:R-:W-:Y:S01]  /*0620*/  FSETP.GEU.AND P5, PT, R12, -R16, PT ;  /* 0x800000100c00720b */ /* 0x000fe20003fae000 */
[----:B------:R-:W-:Y:S01]  /*0630*/  FADD R17, R16, R12 ;  /* 0x0000000c10117221 */ /* 0x000fe20000000000 */
[----:B---3--:R-:W-:Y:S01]  /*0640*/  FSETP.GEU.AND P6, PT, R7, -R11, PT ;  /* 0x8000000b0700720b */ /* 0x008fe20003fce000 */
[----:B------:R-:W-:Y:S01]  /*0650*/  FADD R16, R11, R7 ;  /* 0x000000070b107221 */ /* 0x000fe20000000000 */
[----:B------:R-:W-:Y:S01]  /*0660*/  LOP3.LUT R7, R18, 0xfc, RZ, 0xc0, !PT ;  /* 0x000000fc12077812 */ /* 0x000fe200078ec0ff */
[----:B------:R-:W1:Y:S03]  /*0670*/  LDC.64 R32, c[0x0][0x220] ;  /* 0x00008800ff207b82 */ /* 0x000e660000000a00 */
[----:B------:R-:W-:-:S02]  /*0680*/  PRMT R7, R7, 0x6540, R0 ;  /* 0x0000654007077816 */ /* 0x000fc40000000000 */
[----:B------:R-:W-:Y:S02]  /*0690*/  SHF.R.U32.HI R0, RZ, 0x4, R3 ;  /* 0x00000004ff007819 */ /* 0x000fe40000011603 */
[----:B------:R-:W-:Y:S02]  /*06a0*/  FSEL R29, R29, RZ, P2 ;  /* 0x000000ff1d1d7208 */ /* 0x000fe40001000000 */
[----:B------:R-:W-:Y:S02]  /*06b0*/  FSEL R12, R14, RZ, P3 ;  /* 0x000000ff0e0c7208 */ /* 0x000fe40001800000 */
[----:B------:R-:W-:Y:S02]  /*06c0*/  LOP3.LUT R0, R0, 0xc, RZ, 0xc0, !PT ;  /* 0x0000000c00007812 */ /* 0x000fe400078ec0ff */
[----:B------:R-:W-:Y:S01]  /*06d0*/  FSETP.GEU.AND P1, PT, R6, -R10, PT ;  /* 0x8000000a0600720b */ /* 0x000fe20003f2e000 */
[----:B------:R-:W-:Y:S01]  /*06e0*/  FADD R6, R10, R6 ;  /* 0x000000060a067221 */ /* 0x000fe20000000000 */
[----:B------:R-:W-:Y:S01]  /*06f0*/  FSETP.GEU.AND P2, PT, R5, -R9, PT ;  /* 0x800000090500720b */ /* 0x000fe20003f4e000 */
[----:B------:R-:W-:Y:S01]  /*0700*/  FADD R5, R9, R5 ;  /* 0x0000000509057221 */ /* 0x000fe20000000000 */
[----:B------:R-:W-:Y:S01]  /*0710*/  FSETP.GEU.AND P3, PT, R4, -R8, PT ;  /* 0x800000080400720b */ /* 0x000fe20003f6e000 */
[----:B------:R-:W-:Y:S01]  /*0720*/  FADD R4, R8, R4 ;  /* 0x0000000408047221 */ /* 0x000fe20000000000 */
[----:B------:R-:W-:Y:S01]  /*0730*/  LOP3.LUT R10, R3, 0xff, RZ, 0xc0, !PT ;  /* 0x000000ff030a7812 */ /* 0x000fe200078ec0ff */
[----:B------:R-:W-:Y:S01]  /*0740*/  VIADD R9, R0, UR4 ;  /* 0x0000000400097c36 */ /* 0x000fe20008000000 */
[----:B------:R-:W-:Y:S01]  /*0750*/  FSEL R0, R13, RZ, P4 ;  /* 0x000000ff0d007208 */ /* 0x000fe20002000000 */
[--C-:B------:R-:W-:Y:S01]  /*0760*/  IMAD R8, R22, 0x100, R7.reuse ;  /* 0x0000010016087824 */ /* 0x100fe200078e0207 */
[----:B------:R-:W-:Y:S01]  /*0770*/  LEA R10, R10, UR4, 0x2 ;  /* 0x000000040a0a7c11 */ /* 0x000fe2000f8e10ff */
[--C-:B------:R-:W-:Y:S01]  /*0780*/  IMAD R19, R21, 0x100, R7.reuse ;  /* 0x0000010015137824 */ /* 0x100fe200078e0207 */
[----:B------:R-:W-:Y:S01]  /*0790*/  FSEL R21, R17, RZ, P5 ;  /* 0x000000ff11157208 */ /* 0x000fe20002800000 */
[----:B------:R-:W-:Y:S01]  /*07a0*/  IMAD R22, R2, 0x100, R7 ;  /* 0x0000010002167824 */ /* 0x000fe200078e0207 */
[----:B------:R-:W-:-:S02]  /*07b0*/  FSEL R14, R16, RZ, P6 ;  /* 0x000000ff100e7208 */ /* 0x000fc40003000000 */
[----:B------:R-:W-:Y:S02]  /*07c0*/  FSEL R13, R6, RZ, P1 ;  /* 0x000000ff060d7208 */ /* 0x000fe40000800000 */
[----:B------:R-:W-:Y:S02]  /*07d0*/  FSEL R3, R5, RZ, P2 ;  /* 0x000000ff05037208 */ /* 0x000fe40001000000 */
[----:B------:R-:W-:Y:S01]  /*07e0*/  FSEL R2, R4, RZ, P3 ;  /* 0x000000ff04027208 */ /* 0x000fe20001800000 */
[----:B------:R-:W-:Y:S04]  /*07f0*/  STS [R10+0x1010], R15 ;  /* 0x0010100f0a007388 */ /* 0x000fe80000000800 */
[----:B------:R-:W-:Y:S04]  /*0800*/  STS [R10+0x1414], R30 ;  /* 0x0014141e0a007388 */ /* 0x000fe80000000800 */
[----:B------:R-:W-:Y:S04]  /*0810*/  STS [R10+0x1818], R27 ;  /* 0x0018181b0a007388 */ /* 0x000fe80000000800 */
[----:B------:R2:W-:Y:S04]  /*0820*/  STS [R10+0x1c1c], R25 ;  /* 0x001c1c190a007388 */ /* 0x0005e80000000800 */
[----:B------:R-:W-:Y:S04]  /*0830*/  STS [R10], R31 ;  /* 0x0000001f0a007388 */ /* 0x000fe80000000800 */
[----:B------:R-:W-:Y:S04]  /*0840*/  STS [R10+0x404], R28 ;  /* 0x0004041c0a007388 */ /* 0x000fe80000000800 */
        /* <DEDUP_REMOVED lines=9> */
[----:B------:R-:W-:Y:S01]  /*08e0*/  STS [R10+0x3c3c], R14 ;  /* 0x003c3c0e0a007388 */ /* 0x000fe20000000800 */
[----:B------:R-:W-:Y:S01]  /*08f0*/  LOP3.LUT R18, R18, 0x3fc, RZ, 0xc0, !PT ;  /* 0x000003fc12127812 */ /* 0x000fe200078ec0ff */
[----:B------:R-:W-:-:S04]  /*0900*/  IMAD R20, R20, 0x100, R7 ;  /* 0x0000010014147824 */ /* 0x000fc800078e0207 */
[----:B------:R-:W-:Y:S01]  /*0910*/  IMAD R9, R18, 0x4, R9 ;  /* 0x0000000412097824 */ /* 0x000fe200078e0209 */
[----:B------:R-:W-:Y:S01]  /*0920*/  BAR.SYNC.DEFER_BLOCKING 0x0 ;  /* 0x0000000000007b1d */ /* 0x000fe20000010000 */
[----:B------:R-:W-:Y:S01]  /*0930*/  ISETP.GE.AND P4, PT, R7, 0x100, PT ;  /* 0x000001000700780c */ /* 0x000fe20003f86270 */
[----:B-1----:R-:W-:Y:S01]  /*0940*/  IMAD.WIDE R16, R8, 0x4, R32 ;  /* 0x0000000408107825 */ /* 0x002fe200078e0220 */
[----:B------:R-:W-:-:S03]  /*0950*/  LOP3.LUT R8, R18, 0x400, RZ, 0xfc, !PT ;  /* 0x0000040012087812 */ /* 0x000fc600078efcff */
[----:B------:R-:W-:Y:S04]  /*0960*/  LDS R4, [R9] ;  /* 0x0000000009047984 */ /* 0x000fe80000000800 */
[----:B------:R-:W-:Y:S04]  /*0970*/  LDS R5, [R9+0x4] ;  /* 0x0000040009057984 */ /* 0x000fe80000000800 */
[----:B------:R-:W-:Y:S04]  /*0980*/  LDS R6, [R9+0x8] ;  /* 0x0000080009067984 */ /* 0x000fe80000000800 */
[----:B------:R-:W1:Y:S01]  /*0990*/  LDS R7, [R9+0xc] ;  /* 0x00000c0009077984 */ /* 0x000e620000000800 */
[----:B------:R-:W-:-:S04]  /*09a0*/  SHF.R.U32.HI R8, RZ, 0x6, R8 ;  /* 0x00000006ff087819 */ /* 0x000fc80000011608 */
[----:B------:R-:W-:Y:S02]  /*09b0*/  LOP3.LUT R8, R8, 0x1c, RZ, 0xc0, !PT ;  /* 0x0000001c08087812 */ /* 0x000fe400078ec0ff */
[----:B------:R-:W-:-:S03]  /*09c0*/  FSETP.GTU.AND P5, PT, R25, RZ, PT ;  /* 0x000000ff1900720b */ /* 0x000fc60003fac000 */
[----:B------:R-:W-:Y:S01]  /*09d0*/  VIADD R11, R8, UR4 ;  /* 0x00000004080b7c36 */ /* 0x000fe20008000000 */
[----:B------:R-:W-:-:S03]  /*09e0*/  FSETP.GTU.AND P2, PT, R15, RZ, PT ;  /* 0x000000ff0f00720b */ /* 0x000fc60003f4c000 */
[C---:B--2---:R-:W-:Y:S01]  /*09f0*/  IMAD R25, R18.reuse, 0x4, R11 ;  /* 0x0000000412197824 */ /* 0x044fe200078e020b */
[----:B------:R-:W-:-:S04]  /*0a00*/  LOP3.LUT R15, R18, 0x800, RZ, 0xfc, !PT ;  /* 0x00000800120f7812 */ /* 0x000fc800078efcff */
[----:B------:R-:W-:Y:S01]  /*0a10*/  LDS R8, [R25+0x1000] ;  /* 0x0010000019087984 */ /* 0x000fe20000000800 */
[----:B------:R-:W-:-:S03]  /*0a20*/  SHF.R.U32.HI R15, RZ, 0x6, R15 ;  /* 0x00000006ff0f7819 */ /* 0x000fc6000001160f */
[----:B------:R-:W-:Y:S04]  /*0a30*/  LDS R9, [R25+0x1004] ;  /* 0x0010040019097984 */ /* 0x000fe80000000800 */
[----:B------:R-:W-:Y:S04]  /*0a40*/  LDS R10, [R25+0x1008] ;  /* 0x00100800190a7984 */ /* 0x000fe80000000800 */
[----:B------:R-:W2:Y:S01]  /*0a50*/  LDS R11, [R25+0x100c] ;  /* 0x00100c00190b7984 */ /* 0x000ea20000000800 */
[----:B------:R-:W-:-:S03]  /*0a60*/  LOP3.LUT R15, R15, 0x2c, RZ, 0xc0, !PT ;  /* 0x0000002c0f0f7812 */ /* 0x000fc600078ec0ff */
[----:B-1----:R1:W-:Y:S02]  /*0a70*/  @!P4 STG.E.128 desc[UR6][R16.64], R4 ;  /* 0x000000041000c986 */ /* 0x0023e4000c101d06 */
[----:B------:R-:W-:Y:S01]  /*0a80*/  VIADD R15, R15, UR4 ;  /* 0x000000040f0f7c36 */ /* 0x000fe20008000000 */
[----:B------:R-:W-:Y:S02]  /*0a90*/  FSETP.GTU.AND P1, PT, R30, RZ, PT ;  /* 0x000000ff1e00720b */ /* 0x000fe40003f2c000 */
[----:B-1----:R-:W-:-:S04]  /*0aa0*/  LOP3.LUT R4, R18, 0xc00, RZ, 0xfc, !PT ;  /* 0x00000c0012047812 */ /* 0x002fc800078efcff */
[----:B------:R-:W-:-:S04]  /*0ab0*/  SHF.R.U32.HI R4, RZ, 0x6, R4 ;  /* 0x00000006ff047819 */ /* 0x000fc80000011604 */
[----:B------:R-:W-:Y:S01]  /*0ac0*/  LOP3.LUT R4, R4, 0x3c, RZ, 0xc0, !PT ;  /* 0x0000003c04047812 */ /* 0x000fe200078ec0ff */
[----:B------:R-:W-:-:S04]  /*0ad0*/  IMAD R30, R18, 0x4, R15 ;  /* 0x00000004121e7824 */ /* 0x000fc800078e020f */
[----:B------:R-:W-:Y:S01]  /*0ae0*/  VIADD R5, R4, UR4 ;  /* 0x0000000404057c36 */ /* 0x000fe20008000000 */
[----:B------:R-:W-:Y:S01]  /*0af0*/  LDS R6, [R30+0x2008] ;  /* 0x002008001e067984 */ /* 0x000fe20000000800 */
[----:B------:R-:W-:Y:S01]  /*0b00*/  IMAD.WIDE R34, R19, 0x4, R32 ;  /* 0x0000000413227825 */ /* 0x000fe200078e0220 */
[----:B------:R-:W-:Y:S01]  /*0b10*/  FSETP.GTU.AND P6, PT, R27, RZ, PT ;  /* 0x000000ff1b00720b */ /* 0x000fe20003fcc000 */
[----:B------:R-:W-:Y:S01]  /*0b20*/  ULDC.64 UR4, c[0x0][0x228] ;  /* 0x00008a0000047ab9 */ /* 0x000fe20000000a00 */
[----:B------:R-:W-:Y:S01]  /*0b30*/  LDS R4, [R30+0x2000] ;  /* 0x002000001e047984 */ /* 0x000fe20000000800 */
[----:B------:R-:W-:-:S03]  /*0b40*/  IMAD R15, R18, 0x4, R5 ;  /* 0x00000004120f7824 */ /* 0x000fc600078e0205 */
[----:B------:R-:W-:Y:S04]  /*0b50*/  LDS R5, [R30+0x2004] ;  /* 0x002004001e057984 */ /* 0x000fe80000000800 */
[----:B------:R-:W1:Y:S04]  /*0b60*/  LDS R7, [R30+0x200c] ;  /* 0x00200c001e077984 */ /* 0x000e680000000800 */
[----:B------:R-:W-:Y:S04]  /*0b70*/  LDS R16, [R15+0x3000] ;  /* 0x003000000f107984 */ /* 0x000fe80000000800 */
[----:B------:R-:W-:Y:S04]  /*0b80*/  LDS R17, [R15+0x3004] ;  /* 0x003004000f117984 */ /* 0x000fe80000000800 */
[----:B------:R-:W-:Y:S04]  /*0b90*/  LDS R18, [R15+0x3008] ;  /* 0x003008000f127984 */ /* 0x000fe80000000800 */
[----:B------:R-:W3:Y:S01]  /*0ba0*/  LDS R19, [R15+0x300c] ;  /* 0x00300c000f137984 */ /* 0x000ee20000000800 */
[----:B------:R-:W-:-:S02]  /*0bb0*/  SEL R25, RZ, 0x1, P5 ;  /* 0x00000001ff197807 */ /* 0x000fc40002800000 */
[----:B------:R-:W-:Y:S02]  /*0bc0*/  FSETP.GTU.AND P5, PT, R26, RZ, PT ;  /* 0x000000ff1a00720b */ /* 0x000fe40003fac000 */
[----:B------:R-:W-:Y:S02]  /*0bd0*/  SEL R26, RZ, 0x1, P6 ;  /* 0x00000001ff1a7807 */ /* 0x000fe40003000000 */
[----:B------:R-:W-:Y:S02]  /*0be0*/  FSETP.GTU.AND P6, PT, R24, RZ, PT ;  /* 0x000000ff1800720b */ /* 0x000fe40003fcc000 */
[----:B------:R-:W-:Y:S02]  /*0bf0*/  SEL R24, RZ, 0x1, P1 ;  /* 0x00000001ff187807 */ /* 0x000fe40000800000 */
[----:B------:R-:W-:Y:S02]  /*0c00*/  SEL R27, RZ, 0x1, P2 ;  /* 0x00000001ff1b7807 */ /* 0x000fe40001000000 */
[----:B------:R-:W-:-:S02]  /*0c10*/  FSETP.GTU.AND P3, PT, R31, RZ, PT ;  /* 0x000000ff1f00720b */ /* 0x000fc40003f6c000 */
[----:B------:R-:W-:Y:S01]  /*0c20*/  FSETP.GTU.AND P2, PT, R28, RZ, PT ;  /* 0x000000ff1c00720b */ /* 0x000fe20003f4c000 */
[----:B--2---:R2:W-:Y:S01]  /*0c30*/  @!P4 STG.E.128 desc[UR6][R34.64], R8 ;  /* 0x000000082200c986 */ /* 0x0045e2000c101d06 */
[----:B------:R-:W-:Y:S02]  /*0c40*/  FSETP.GTU.AND P1, PT, R29, RZ, PT ;  /* 0x000000ff1d00720b */ /* 0x000fe40003f2c000 */
[----:B--2---:R-:W-:Y:S02]  /*0c50*/  PRMT R8, R27, 0x3340, R24 ;  /* 0x000033401b087816 */ /* 0x004fe40000000018 */
[----:B------:R-:W-:Y:S02]  /*0c60*/  SEL R9, RZ, 0x1, P6 ;  /* 0x00000001ff097807 */ /* 0x000fe40003000000 */
[----:B------:R-:W-:Y:S02]  /*0c70*/  SEL R10, RZ, 0x1, P5 ;  /* 0x00000001ff0a7807 */ /* 0x000fe40002800000 */
[----:B------:R-:W-:-:S02]  /*0c80*/  SEL R11, RZ, 0x1, P2 ;  /* 0x00000001ff0b7807 */ /* 0x000fc40001000000 */
[----:B------:R-:W-:Y:S02]  /*0c90*/  SEL R24, RZ, 0x1, P3 ;  /* 0x00000001ff187807 */ /* 0x000fe40001800000 */
[----:B------:R-:W-:Y:S02]  /*0ca0*/  FSETP.GTU.AND P5, PT, R12, RZ, PT ;  /* 0x000000ff0c00720b */ /* 0x000fe40003fac000 */
[----:B------:R-:W-:Y:S02]  /*0cb0*/  FSETP.GTU.AND P3, PT, R0, RZ, PT ;  /* 0x000000ff0000720b */ /* 0x000fe40003f6c000 */
[----:B------:R-:W-:Y:S02]  /*0cc0*/  PRMT R9, R10, 0x3340, R9 ;  /* 0x000033400a097816 */ /* 0x000fe40000000009 */
[----:B------:R-:W-:Y:S02]  /*0cd0*/  PRMT R10, R24, 0x3340, R11 ;  /* 0x00003340180a7816 */ /* 0x000fe4000000000b */
[----:B------:R-:W-:-:S02]  /*0ce0*/  FSETP.GTU.AND P2, PT, R21, RZ, PT ;  /* 0x000000ff1500720b */ /* 0x000fc40003f4c000 */
[----:B------:R-:W-:Y:S02]  /*0cf0*/  SEL R11, RZ, 0x1, P5 ;  /* 0x00000001ff0b7807 */ /* 0x000fe40002800000 */
[----:B------:R-:W-:Y:S02]  /*0d00*/  SEL R12, RZ, 0x1, P3 ;  /* 0x00000001ff0c7807 */ /* 0x000fe40001800000 */
[----:B------:R-:W-:Y:S02]  /*0d10*/  FSETP.GTU.AND P5, PT, R14, RZ, PT ;  /* 0x000000ff0e00720b */ /* 0x000fe40003fac000 */
[----:B------:R-:W-:Y:S02]  /*0d20*/  FSETP.GTU.AND P3, PT, R13, RZ, PT ;  /* 0x000000ff0d00720b */ /* 0x000fe40003f6c000 */
[----:B------:R-:W-:Y:S02]  /*0d30*/  SEL R0, RZ, 0x1, P1 ;  /* 0x00000001ff007807 */ /* 0x000fe40000800000 */
[----:B------:R-:W-:-:S02]  /*0d40*/  SEL R15, RZ, 0x1, P2 ;  /* 0x00000001ff0f7807 */ /* 0x000fc40001000000 */
[----:B------:R-:W-:Y:S02]  /*0d50*/  FSETP.GTU.AND P1, PT, R2, RZ, PT ;  /* 0x000000ff0200720b */ /* 0x000fe40003f2c000 */
[----:B------:R-:W-:Y:S02]  /*0d60*/  FSETP.GTU.AND P2, PT, R3, RZ, PT ;  /* 0x000000ff0300720b */ /* 0x000fe40003f4c000 */
[----:B------:R-:W-:Y:S02]  /*0d70*/  SEL R2, RZ, 0x1, P5 ;  /* 0x00000001ff027807 */ /* 0x000fe40002800000 */
[----:B------:R-:W-:Y:S01]  /*0d80*/  SEL R3, RZ, 0x1, P3 ;  /* 0x00000001ff037807 */ /* 0x000fe20001800000 */
[----:B------:R-:W-:Y:S01]  /*0d90*/  IMAD.WIDE R20, R20, 0x4, R32 ;  /* 0x0000000414147825 */ /* 0x000fe200078e0220 */
[----:B------:R-:W-:Y:S02]  /*0da0*/  PRMT R0, R11, 0x3340, R0 ;  /* 0x000033400b007816 */ /* 0x000fe40000000000 */
[----:B------:R-:W-:Y:S01]  /*0db0*/  PRMT R11, R15, 0x3340, R12 ;  /* 0x000033400f0b7816 */ /* 0x000fe2000000000c */
[----:B------:R-:W-:Y:S01]  /*0dc0*/  IMAD.WIDE R32, R22, 0x4, R32 ;  /* 0x0000000416207825 */ /* 0x000fe200078e0220 */
[----:B------:R-:W-:-:S02]  /*0dd0*/  SEL R12, RZ, 0x1, P2 ;  /* 0x00000001ff0c7807 */ /* 0x000fc40001000000 */
[----:B------:R-:W-:Y:S02]  /*0de0*/  SEL R13, RZ, 0x1, P1 ;  /* 0x00000001ff0d7807 */ /* 0x000fe40000800000 */
[----:B------:R-:W-:Y:S02]  /*0df0*/  PRMT R27, R3, 0x3340, R2 ;  /* 0x00003340031b7816 */ /* 0x000fe40000000002 */
[----:B------:R-:W-:Y:S01]  /*0e00*/  IADD3 R2, P1, R23, UR4, RZ ;  /* 0x0000000417027c10 */ /* 0x000fe2000ff3e0ff */
[----:B-1----:R1:W-:Y:S01]  /*0e10*/  @!P4 STG.E.128 desc[UR6][R20.64], R4 ;  /* 0x000000041400c986 */ /* 0x0023e2000c101d06 */
[----:B------:R-:W-:Y:S02]  /*0e20*/  PRMT R25, R26, 0x3340, R25 ;  /* 0x000033401a197816 */ /* 0x000fe40000000019 */
[----:B------:R-:W-:Y:S01]  /*0e30*/  PRMT R12, R13, 0x3340, R12 ;  /* 0x000033400d0c7816 */ /* 0x000fe2000000000c */
[----:B---3--:R1:W-:Y:S01]  /*0e40*/  @!P4 STG.E.128 desc[UR6][R32.64], R16 ;  /* 0x000000102000c986 */ /* 0x0083e2000c101d06 */
[----:B------:R-:W-:-:S02]  /*0e50*/  LEA.HI.X.SX32 R3, R23, UR5, 0x1, P1 ;  /* 0x0000000517037c11 */ /* 0x000fc400088f0eff */
[----:B------:R-:W-:Y:S02]  /*0e60*/  PRMT R25, R8, 0x5410, R25 ;  /* 0x0000541008197816 */ /* 0x000fe40000000019 */
[----:B------:R-:W-:Y:S02]  /*0e70*/  PRMT R24, R10, 0x5410, R9 ;  /* 0x000054100a187816 */ /* 0x000fe40000000009 */
[----:B------:R-:W-:Y:S02]  /*0e80*/  PRMT R26, R11, 0x5410, R0 ;  /* 0x000054100b1a7816 */ /* 0x000fe40000000000 */
[----:B------:R-:W-:Y:S01]  /*0e90*/  PRMT R27, R12, 0x5410, R27 ;  /* 0x000054100c1b7816 */ /* 0x000fe2000000001b */
[----:B------:R-:W-:Y:S06]  /*0ea0*/  @P0 EXIT ;  /* 0x000000000000094d */ /* 0x000fec0003800000 */
[----:B------:R-:W-:Y:S01]  /*0eb0*/  STG.E.128 desc[UR6][R2.64], R24 ;  /* 0x0000001802007986 */ /* 0x000fe2000c101d06 */
[----:B------:R-:W-:Y:S05]  /*0ec0*/  EXIT ;  /* 0x000000000000794d */ /* 0x000fea0003800000 */
.L_x_0:
[----:B------:R-:W-:-:S00]  /*0ed0*/  BRA `(.L_x_0) ;  /* 0xfffffffc00fc7947 */ /* 0x000fc0000383ffff */
[----:B------:R-:W-:-:S00]  /*0ee0*/  NOP ;  /* 0x0000000000007918 */ /* 0x000fc00000000000 */
        /* <DEDUP_REMOVED lines=9> */
.L_x_1:


//--------------------- .nv.shared.triton_poi_fused_convolution_relu_threshold_backward_12 --------------------------
	.section	.nv.shared.triton_poi_fused_convolution_relu_threshold_backward_12,"aw",@nobits
	.sectionflags	@""
	.align	16
	.zero		1024


//--------------------- .nv.constant0.triton_poi_fused_convolution_relu_threshold_backward_12 --------------------------
	.section	.nv.constant0.triton_poi_fused_convolution_relu_threshold_backward_12,"a",@progbits
	.sectionflags	@""
	.align	4
.nv.constant0.triton_poi_fused_convolution_relu_threshold_backward_12:
	.zero		568
